//
// Generated by NVIDIA NVVM Compiler
//
// Compiler Build ID: CL-36424714
// Cuda compilation tools, release 13.0, V13.0.88
// Based on NVVM 20.0.0
//

.version 9.0
.target sm_100
.address_size 64

	// .globl	_Z16filterDataKernelPKfjS0_jPf

.visible .entry _Z16filterDataKernelPKfjS0_jPf(
	.param .u64 .ptr .align 1 _Z16filterDataKernelPKfjS0_jPf_param_0,
	.param .u32 _Z16filterDataKernelPKfjS0_jPf_param_1,
	.param .u64 .ptr .align 1 _Z16filterDataKernelPKfjS0_jPf_param_2,
	.param .u32 _Z16filterDataKernelPKfjS0_jPf_param_3,
	.param .u64 .ptr .align 1 _Z16filterDataKernelPKfjS0_jPf_param_4
)
{
	.reg .pred 	%p<12>;
	.reg .b32 	%r<71>;
	.reg .b32 	%f<112>;
	.reg .b64 	%rd<78>;

	ld.param.u64 	%rd7, [_Z16filterDataKernelPKfjS0_jPf_param_0];
	ld.param.u32 	%r23, [_Z16filterDataKernelPKfjS0_jPf_param_1];
	ld.param.u64 	%rd8, [_Z16filterDataKernelPKfjS0_jPf_param_2];
	ld.param.u32 	%r22, [_Z16filterDataKernelPKfjS0_jPf_param_3];
	ld.param.u64 	%rd6, [_Z16filterDataKernelPKfjS0_jPf_param_4];
	cvta.to.global.u64 	%rd1, %rd7;
	cvta.to.global.u64 	%rd2, %rd8;
	mov.u32 	%r24, %ntid.x;
	mov.u32 	%r25, %ctaid.x;
	mul.lo.s32 	%r1, %r24, %r25;
	mov.u32 	%r2, %tid.x;
	add.s32 	%r3, %r1, %r2;
	setp.ge.u32 	%p1, %r3, %r23;
	setp.eq.s32 	%p2, %r22, 0;
	or.pred  	%p3, %p1, %p2;
	mov.f32 	%f111, 0f00000000;
	@%p3 bra 	$L__BB0_13;
	add.s32 	%r4, %r22, %r3;
	add.s32 	%r27, %r22, -1;
	and.b32  	%r5, %r22, 15;
	setp.lt.u32 	%p4, %r27, 15;
	mov.f32 	%f111, 0f00000000;
	mov.b32 	%r67, 0;
	@%p4 bra 	$L__BB0_4;
	and.b32  	%r67, %r22, -16;
	mov.f32 	%f111, 0f00000000;
	mov.b32 	%r65, 0;
$L__BB0_3:
	.pragma "nounroll";
	mul.wide.u32 	%rd9, %r65, 4;
	add.s64 	%rd10, %rd2, %rd9;
	ld.global.f32 	%f18, [%rd10];
	not.b32 	%r29, %r65;
	add.s32 	%r30, %r4, %r29;
	mul.wide.u32 	%rd11, %r30, 4;
	add.s64 	%rd12, %rd1, %rd11;
	ld.global.f32 	%f19, [%rd12];
	fma.rn.f32 	%f20, %f18, %f19, %f111;
	ld.global.f32 	%f21, [%rd10+4];
	sub.s32 	%r31, %r4, %r65;
	add.s32 	%r32, %r31, -2;
	mul.wide.u32 	%rd13, %r32, 4;
	add.s64 	%rd14, %rd1, %rd13;
	ld.global.f32 	%f22, [%rd14];
	fma.rn.f32 	%f23, %f21, %f22, %f20;
	ld.global.f32 	%f24, [%rd10+8];
	add.s32 	%r33, %r31, -3;
	mul.wide.u32 	%rd15, %r33, 4;
	add.s64 	%rd16, %rd1, %rd15;
	ld.global.f32 	%f25, [%rd16];
	fma.rn.f32 	%f26, %f24, %f25, %f23;
	ld.global.f32 	%f27, [%rd10+12];
	add.s32 	%r34, %r31, -4;
	mul.wide.u32 	%rd17, %r34, 4;
	add.s64 	%rd18, %rd1, %rd17;
	ld.global.f32 	%f28, [%rd18];
	fma.rn.f32 	%f29, %f27, %f28, %f26;
	ld.global.f32 	%f30, [%rd10+16];
	add.s32 	%r35, %r31, -5;
	mul.wide.u32 	%rd19, %r35, 4;
	add.s64 	%rd20, %rd1, %rd19;
	ld.global.f32 	%f31, [%rd20];
	fma.rn.f32 	%f32, %f30, %f31, %f29;
	ld.global.f32 	%f33, [%rd10+20];
	add.s32 	%r36, %r31, -6;
	mul.wide.u32 	%rd21, %r36, 4;
	add.s64 	%rd22, %rd1, %rd21;
	ld.global.f32 	%f34, [%rd22];
	fma.rn.f32 	%f35, %f33, %f34, %f32;
	ld.global.f32 	%f36, [%rd10+24];
	add.s32 	%r37, %r31, -7;
	mul.wide.u32 	%rd23, %r37, 4;
	add.s64 	%rd24, %rd1, %rd23;
	ld.global.f32 	%f37, [%rd24];
	fma.rn.f32 	%f38, %f36, %f37, %f35;
	ld.global.f32 	%f39, [%rd10+28];
	add.s32 	%r38, %r31, -8;
	mul.wide.u32 	%rd25, %r38, 4;
	add.s64 	%rd26, %rd1, %rd25;
	ld.global.f32 	%f40, [%rd26];
	fma.rn.f32 	%f41, %f39, %f40, %f38;
	ld.global.f32 	%f42, [%rd10+32];
	add.s32 	%r39, %r31, -9;
	mul.wide.u32 	%rd27, %r39, 4;
	add.s64 	%rd28, %rd1, %rd27;
	ld.global.f32 	%f43, [%rd28];
	fma.rn.f32 	%f44, %f42, %f43, %f41;
	ld.global.f32 	%f45, [%rd10+36];
	add.s32 	%r40, %r31, -10;
	mul.wide.u32 	%rd29, %r40, 4;
	add.s64 	%rd30, %rd1, %rd29;
	ld.global.f32 	%f46, [%rd30];
	fma.rn.f32 	%f47, %f45, %f46, %f44;
	ld.global.f32 	%f48, [%rd10+40];
	add.s32 	%r41, %r31, -11;
	mul.wide.u32 	%rd31, %r41, 4;
	add.s64 	%rd32, %rd1, %rd31;
	ld.global.f32 	%f49, [%rd32];
	fma.rn.f32 	%f50, %f48, %f49, %f47;
	ld.global.f32 	%f51, [%rd10+44];
	add.s32 	%r42, %r31, -12;
	mul.wide.u32 	%rd33, %r42, 4;
	add.s64 	%rd34, %rd1, %rd33;
	ld.global.f32 	%f52, [%rd34];
	fma.rn.f32 	%f53, %f51, %f52, %f50;
	ld.global.f32 	%f54, [%rd10+48];
	add.s32 	%r43, %r31, -13;
	mul.wide.u32 	%rd35, %r43, 4;
	add.s64 	%rd36, %rd1, %rd35;
	ld.global.f32 	%f55, [%rd36];
	fma.rn.f32 	%f56, %f54, %f55, %f53;
	ld.global.f32 	%f57, [%rd10+52];
	add.s32 	%r44, %r31, -14;
	mul.wide.u32 	%rd37, %r44, 4;
	add.s64 	%rd38, %rd1, %rd37;
	ld.global.f32 	%f58, [%rd38];
	fma.rn.f32 	%f59, %f57, %f58, %f56;
	ld.global.f32 	%f60, [%rd10+56];
	add.s32 	%r45, %r31, -15;
	mul.wide.u32 	%rd39, %r45, 4;
	add.s64 	%rd40, %rd1, %rd39;
	ld.global.f32 	%f61, [%rd40];
	fma.rn.f32 	%f62, %f60, %f61, %f59;
	ld.global.f32 	%f63, [%rd10+60];
	add.s32 	%r46, %r31, -16;
	mul.wide.u32 	%rd41, %r46, 4;
	add.s64 	%rd42, %rd1, %rd41;
	ld.global.f32 	%f64, [%rd42];
	fma.rn.f32 	%f111, %f63, %f64, %f62;
	add.s32 	%r65, %r65, 16;
	setp.ne.s32 	%p5, %r65, %r67;
	@%p5 bra 	$L__BB0_3;
$L__BB0_4:
	setp.eq.s32 	%p6, %r5, 0;
	@%p6 bra 	$L__BB0_13;
	and.b32  	%r10, %r22, 7;
	setp.lt.u32 	%p7, %r5, 8;
	@%p7 bra 	$L__BB0_7;
	mul.wide.u32 	%rd43, %r67, 4;
	add.s64 	%rd44, %rd2, %rd43;
	ld.global.f32 	%f66, [%rd44];
	not.b32 	%r47, %r67;
	add.s32 	%r48, %r4, %r47;
	mul.wide.u32 	%rd45, %r48, 4;
	add.s64 	%rd46, %rd1, %rd45;
	ld.global.f32 	%f67, [%rd46];
	fma.rn.f32 	%f68, %f66, %f67, %f111;
	ld.global.f32 	%f69, [%rd44+4];
	sub.s32 	%r49, %r4, %r67;
	add.s32 	%r50, %r49, -2;
	mul.wide.u32 	%rd47, %r50, 4;
	add.s64 	%rd48, %rd1, %rd47;
	ld.global.f32 	%f70, [%rd48];
	fma.rn.f32 	%f71, %f69, %f70, %f68;
	ld.global.f32 	%f72, [%rd44+8];
	add.s32 	%r51, %r49, -3;
	mul.wide.u32 	%rd49, %r51, 4;
	add.s64 	%rd50, %rd1, %rd49;
	ld.global.f32 	%f73, [%rd50];
	fma.rn.f32 	%f74, %f72, %f73, %f71;
	ld.global.f32 	%f75, [%rd44+12];
	add.s32 	%r52, %r49, -4;
	mul.wide.u32 	%rd51, %r52, 4;
	add.s64 	%rd52, %rd1, %rd51;
	ld.global.f32 	%f76, [%rd52];
	fma.rn.f32 	%f77, %f75, %f76, %f74;
	ld.global.f32 	%f78, [%rd44+16];
	add.s32 	%r53, %r49, -5;
	mul.wide.u32 	%rd53, %r53, 4;
	add.s64 	%rd54, %rd1, %rd53;
	ld.global.f32 	%f79, [%rd54];
	fma.rn.f32 	%f80, %f78, %f79, %f77;
	ld.global.f32 	%f81, [%rd44+20];
	add.s32 	%r54, %r49, -6;
	mul.wide.u32 	%rd55, %r54, 4;
	add.s64 	%rd56, %rd1, %rd55;
	ld.global.f32 	%f82, [%rd56];
	fma.rn.f32 	%f83, %f81, %f82, %f80;
	ld.global.f32 	%f84, [%rd44+24];
	add.s32 	%r55, %r49, -7;
	mul.wide.u32 	%rd57, %r55, 4;
	add.s64 	%rd58, %rd1, %rd57;
	ld.global.f32 	%f85, [%rd58];
	fma.rn.f32 	%f86, %f84, %f85, %f83;
	ld.global.f32 	%f87, [%rd44+28];
	add.s32 	%r56, %r49, -8;
	mul.wide.u32 	%rd59, %r56, 4;
	add.s64 	%rd60, %rd1, %rd59;
	ld.global.f32 	%f88, [%rd60];
	fma.rn.f32 	%f111, %f87, %f88, %f86;
	add.s32 	%r67, %r67, 8;
$L__BB0_7:
	setp.eq.s32 	%p8, %r10, 0;
	@%p8 bra 	$L__BB0_13;
	and.b32  	%r13, %r22, 3;
	setp.lt.u32 	%p9, %r10, 4;
	@%p9 bra 	$L__BB0_10;
	mul.wide.u32 	%rd61, %r67, 4;
	add.s64 	%rd62, %rd2, %rd61;
	ld.global.f32 	%f90, [%rd62];
	not.b32 	%r57, %r67;
	add.s32 	%r58, %r4, %r57;
	mul.wide.u32 	%rd63, %r58, 4;
	add.s64 	%rd64, %rd1, %rd63;
	ld.global.f32 	%f91, [%rd64];
	fma.rn.f32 	%f92, %f90, %f91, %f111;
	ld.global.f32 	%f93, [%rd62+4];
	sub.s32 	%r59, %r4, %r67;
	add.s32 	%r60, %r59, -2;
	mul.wide.u32 	%rd65, %r60, 4;
	add.s64 	%rd66, %rd1, %rd65;
	ld.global.f32 	%f94, [%rd66];
	fma.rn.f32 	%f95, %f93, %f94, %f92;
	ld.global.f32 	%f96, [%rd62+8];
	add.s32 	%r61, %r59, -3;
	mul.wide.u32 	%rd67, %r61, 4;
	add.s64 	%rd68, %rd1, %rd67;
	ld.global.f32 	%f97, [%rd68];
	fma.rn.f32 	%f98, %f96, %f97, %f95;
	ld.global.f32 	%f99, [%rd62+12];
	add.s32 	%r62, %r59, -4;
	mul.wide.u32 	%rd69, %r62, 4;
	add.s64 	%rd70, %rd1, %rd69;
	ld.global.f32 	%f100, [%rd70];
	fma.rn.f32 	%f111, %f99, %f100, %f98;
	add.s32 	%r67, %r67, 4;
$L__BB0_10:
	setp.eq.s32 	%p10, %r13, 0;
	@%p10 bra 	$L__BB0_13;
	add.s32 	%r63, %r2, %r22;
	add.s32 	%r64, %r63, %r1;
	sub.s32 	%r70, %r64, %r67;
	mul.wide.u32 	%rd71, %r67, 4;
	add.s64 	%rd77, %rd2, %rd71;
	neg.s32 	%r69, %r13;
$L__BB0_12:
	.pragma "nounroll";
	ld.global.f32 	%f101, [%rd77];
	add.s32 	%r70, %r70, -1;
	mul.wide.u32 	%rd72, %r70, 4;
	add.s64 	%rd73, %rd1, %rd72;
	ld.global.f32 	%f102, [%rd73];
	fma.rn.f32 	%f111, %f101, %f102, %f111;
	add.s64 	%rd77, %rd77, 4;
	add.s32 	%r69, %r69, 1;
	setp.ne.s32 	%p11, %r69, 0;
	@%p11 bra 	$L__BB0_12;
$L__BB0_13:
	cvta.to.global.u64 	%rd74, %rd6;
	mul.wide.u32 	%rd75, %r3, 4;
	add.s64 	%rd76, %rd74, %rd75;
	st.global.f32 	[%rd76], %f111;
	ret;

}
	// .globl	_Z15addZeroesKernelPKfjjPf
.visible .entry _Z15addZeroesKernelPKfjjPf(
	.param .u64 .ptr .align 1 _Z15addZeroesKernelPKfjjPf_param_0,
	.param .u32 _Z15addZeroesKernelPKfjjPf_param_1,
	.param .u32 _Z15addZeroesKernelPKfjjPf_param_2,
	.param .u64 .ptr .align 1 _Z15addZeroesKernelPKfjjPf_param_3
)
{
	.reg .pred 	%p<11>;
	.reg .b32 	%r<53>;
	.reg .b32 	%f<5>;
	.reg .b64 	%rd<39>;
	.reg .b64 	%fd<3>;

	ld.param.u64 	%rd2, [_Z15addZeroesKernelPKfjjPf_param_0];
	ld.param.u32 	%r20, [_Z15addZeroesKernelPKfjjPf_param_1];
	ld.param.u32 	%r19, [_Z15addZeroesKernelPKfjjPf_param_2];
	ld.param.u64 	%rd3, [_Z15addZeroesKernelPKfjjPf_param_3];
	cvta.to.global.u64 	%rd1, %rd3;
	mov.u32 	%r21, %ntid.x;
	mov.u32 	%r22, %ctaid.x;
	mov.u32 	%r23, %tid.x;
	mad.lo.s32 	%r1, %r21, %r22, %r23;
	setp.ge.u32 	%p1, %r1, %r20;
	@%p1 bra 	$L__BB1_14;
	cvta.to.global.u64 	%rd4, %rd2;
	mul.wide.u32 	%rd5, %r1, 4;
	add.s64 	%rd6, %rd4, %rd5;
	ld.global.f32 	%f1, [%rd6];
	cvt.rn.f32.u32 	%f2, %r19;
	mul.f32 	%f3, %f1, %f2;
	cvt.f64.f32 	%fd1, %f3;
	mul.f64 	%fd2, %fd1, 0d3FE6666666666666;
	cvt.rn.f32.f64 	%f4, %fd2;
	mul.lo.s32 	%r2, %r19, %r1;
	mul.wide.u32 	%rd7, %r2, 4;
	add.s64 	%rd8, %rd1, %rd7;
	st.global.f32 	[%rd8], %f4;
	setp.lt.u32 	%p2, %r19, 2;
	@%p2 bra 	$L__BB1_14;
	add.s32 	%r3, %r19, -1;
	add.s32 	%r25, %r19, -2;
	and.b32  	%r4, %r3, 7;
	setp.lt.u32 	%p3, %r25, 7;
	mov.b32 	%r51, 1;
	@%p3 bra 	$L__BB1_6;
	and.b32  	%r27, %r3, -8;
	neg.s32 	%r49, %r27;
	mov.b32 	%r48, 4;
	mov.u32 	%r47, %r2;
$L__BB1_4:
	.pragma "nounroll";
	add.s32 	%r28, %r47, 1;
	mul.wide.u32 	%rd9, %r28, 4;
	add.s64 	%rd10, %rd1, %rd9;
	mov.b32 	%r29, 0;
	st.global.u32 	[%rd10], %r29;
	add.s32 	%r30, %r47, 2;
	mul.wide.u32 	%rd11, %r30, 4;
	add.s64 	%rd12, %rd1, %rd11;
	st.global.u32 	[%rd12], %r29;
	add.s32 	%r31, %r47, 3;
	mul.wide.u32 	%rd13, %r31, 4;
	add.s64 	%rd14, %rd1, %rd13;
	st.global.u32 	[%rd14], %r29;
	add.s32 	%r32, %r47, 4;
	mul.wide.u32 	%rd15, %r32, 4;
	add.s64 	%rd16, %rd1, %rd15;
	st.global.u32 	[%rd16], %r29;
	add.s32 	%r33, %r47, 5;
	mul.wide.u32 	%rd17, %r33, 4;
	add.s64 	%rd18, %rd1, %rd17;
	st.global.u32 	[%rd18], %r29;
	add.s32 	%r34, %r47, 6;
	mul.wide.u32 	%rd19, %r34, 4;
	add.s64 	%rd20, %rd1, %rd19;
	st.global.u32 	[%rd20], %r29;
	add.s32 	%r35, %r47, 7;
	mul.wide.u32 	%rd21, %r35, 4;
	add.s64 	%rd22, %rd1, %rd21;
	st.global.u32 	[%rd22], %r29;
	add.s32 	%r47, %r47, 8;
	mul.wide.u32 	%rd23, %r47, 4;
	add.s64 	%rd24, %rd1, %rd23;
	st.global.u32 	[%rd24], %r29;
	add.s32 	%r49, %r49, 8;
	add.s32 	%r48, %r48, 8;
	setp.ne.s32 	%p4, %r49, 0;
	@%p4 bra 	$L__BB1_4;
	add.s32 	%r51, %r48, -3;
$L__BB1_6:
	setp.eq.s32 	%p5, %r4, 0;
	@%p5 bra 	$L__BB1_14;
	and.b32  	%r14, %r3, 3;
	setp.lt.u32 	%p6, %r4, 4;
	@%p6 bra 	$L__BB1_9;
	add.s32 	%r36, %r51, %r2;
	mul.wide.u32 	%rd25, %r36, 4;
	add.s64 	%rd26, %rd1, %rd25;
	mov.b32 	%r37, 0;
	st.global.u32 	[%rd26], %r37;
	add.s32 	%r38, %r36, 1;
	mul.wide.u32 	%rd27, %r38, 4;
	add.s64 	%rd28, %rd1, %rd27;
	st.global.u32 	[%rd28], %r37;
	add.s32 	%r39, %r36, 2;
	mul.wide.u32 	%rd29, %r39, 4;
	add.s64 	%rd30, %rd1, %rd29;
	st.global.u32 	[%rd30], %r37;
	add.s32 	%r40, %r36, 3;
	mul.wide.u32 	%rd31, %r40, 4;
	add.s64 	%rd32, %rd1, %rd31;
	st.global.u32 	[%rd32], %r37;
	add.s32 	%r51, %r51, 4;
$L__BB1_9:
	setp.eq.s32 	%p7, %r14, 0;
	@%p7 bra 	$L__BB1_14;
	setp.eq.s32 	%p8, %r14, 1;
	@%p8 bra 	$L__BB1_12;
	add.s32 	%r41, %r51, %r2;
	mul.wide.u32 	%rd33, %r41, 4;
	add.s64 	%rd34, %rd1, %rd33;
	mov.b32 	%r42, 0;
	st.global.u32 	[%rd34], %r42;
	add.s32 	%r43, %r41, 1;
	mul.wide.u32 	%rd35, %r43, 4;
	add.s64 	%rd36, %rd1, %rd35;
	st.global.u32 	[%rd36], %r42;
	add.s32 	%r51, %r51, 2;
$L__BB1_12:
	and.b32  	%r44, %r3, 1;
	setp.eq.b32 	%p9, %r44, 1;
	not.pred 	%p10, %p9;
	@%p10 bra 	$L__BB1_14;
	add.s32 	%r45, %r51, %r2;
	mul.wide.u32 	%rd37, %r45, 4;
	add.s64 	%rd38, %rd1, %rd37;
	mov.b32 	%r46, 0;
	st.global.u32 	[%rd38], %r46;
$L__BB1_14:
	ret;

}


// ===== COMPILED SASS (sm_100) =====

	.target	sm_100

	.elftype	@"ET_EXEC"


//--------------------- .note.nv.tkinfo           --------------------------
	.section	.note.nv.tkinfo,"",@"SHT_NOTE"
	.sectionflags	@"SHF_NOTE_NV_TKINFO"
	.tkinfo
        /*0018*/ 	.word	0x00000002
        /*0030*/ 	.string	""
        /*0030*/ 	.string	"ptxas"
        /*0030*/ 	.string	"Cuda compilation tools, release 13.0, V13.0.88"
        /*0030*/ 	.string	"Build cuda_13.0.r13.0/compiler.36424714_0"
        /*0030*/ 	.string	"-arch sm_100 -m 64 "



//--------------------- .note.nv.cuinfo           --------------------------
	.section	.note.nv.cuinfo,"",@"SHT_NOTE"
	.sectionflags	@"SHF_NOTE_NV_CUINFO"
        /*0018*/ 	.short	0x0002
        /*001a*/ 	.short	0x0064
        /*001c*/ 	.short	0x0082
	.zero		2


//--------------------- .nv.info                  --------------------------
	.section	.nv.info,"",@"SHT_CUDA_INFO"
	.align	4


	//----- nvinfo : EIATTR_REGCOUNT
	.align		4
        /*0000*/ 	.byte	0x04, 0x2f
        /*0002*/ 	.short	(.L_1 - .L_0)
	.align		4
.L_0:
        /*0004*/ 	.word	index@(_Z16filterDataKernelPKfjS0_jPf)
        /*0008*/ 	.word	0x00000020


	//----- nvinfo : EIATTR_FRAME_SIZE
	.align		4
.L_1:
        /*000c*/ 	.byte	0x04, 0x11
        /*000e*/ 	.short	(.L_3 - .L_2)
	.align		4
.L_2:
        /*0010*/ 	.word	index@(_Z16filterDataKernelPKfjS0_jPf)
        /*0014*/ 	.word	0x00000000


	//----- nvinfo : EIATTR_REGCOUNT
	.align		4
.L_3:
        /*0018*/ 	.byte	0x04, 0x2f
        /*001a*/ 	.short	(.L_5 - .L_4)
	.align		4
.L_4:
        /*001c*/ 	.word	index@(_Z15addZeroesKernelPKfjjPf)
        /*0020*/ 	.word	0x00000018


	//----- nvinfo : EIATTR_FRAME_SIZE
	.align		4
.L_5:
        /*0024*/ 	.byte	0x04, 0x11
        /*0026*/ 	.short	(.L_7 - .L_6)
	.align		4
.L_6:
        /*0028*/ 	.word	index@(_Z15addZeroesKernelPKfjjPf)
        /*002c*/ 	.word	0x00000000


	//----- nvinfo : EIATTR_MIN_STACK_SIZE
	.align		4
.L_7:
        /*0030*/ 	.byte	0x04, 0x12
        /*0032*/ 	.short	(.L_9 - .L_8)
	.align		4
.L_8:
        /*0034*/ 	.word	index@(_Z15addZeroesKernelPKfjjPf)
        /*0038*/ 	.word	0x00000000


	//----- nvinfo : EIATTR_MIN_STACK_SIZE
	.align		4
.L_9:
        /*003c*/ 	.byte	0x04, 0x12
        /*003e*/ 	.short	(.L_11 - .L_10)
	.align		4
.L_10:
        /*0040*/ 	.word	index@(_Z16filterDataKernelPKfjS0_jPf)
        /*0044*/ 	.word	0x00000000
.L_11:


//--------------------- .nv.compat                --------------------------
	.section	.nv.compat,"",@"SHT_CUDA_COMPAT_INFO"
	.align	4
        /*0000*/ 	.byte	0x02, 0x09, 0x00, 0x00, 0x02, 0x02, 0x01, 0x00, 0x02, 0x05, 0x05, 0x00, 0x03, 0x07, 0x01, 0x01
        /*0010*/ 	.byte	0x02, 0x03, 0x00, 0x00, 0x02, 0x06, 0x01, 0x00, 0x04, 0x0b, 0x08, 0x00, 0x01, 0x00, 0x00, 0x00
        /*0020*/ 	.byte	0x00, 0x00, 0x00, 0x00


//--------------------- .nv.info._Z15addZeroesKernelPKfjjPf --------------------------
	.section	.nv.info._Z15addZeroesKernelPKfjjPf,"",@"SHT_CUDA_INFO"
	.sectionflags	@""
	.align	4


	//----- nvinfo : EIATTR_CUDA_API_VERSION
	.align		4
        /*0000*/ 	.byte	0x04, 0x37
        /*0002*/ 	.short	(.L_13 - .L_12)
.L_12:
        /*0004*/ 	.word	0x00000082


	//----- nvinfo : EIATTR_KPARAM_INFO
	.align		4
.L_13:
        /*0008*/ 	.byte	0x04, 0x17
        /*000a*/ 	.short	(.L_15 - .L_14)
.L_14:
        /*000c*/ 	.word	0x00000000
        /*0010*/ 	.short	0x0003
        /*0012*/ 	.short	0x0010
        /*0014*/ 	.byte	0x00, 0xf5, 0x21, 0x00


	//----- nvinfo : EIATTR_KPARAM_INFO
	.align		4
.L_15:
        /*0018*/ 	.byte	0x04, 0x17
        /*001a*/ 	.short	(.L_17 - .L_16)
.L_16:
        /*001c*/ 	.word	0x00000000
        /*0020*/ 	.short	0x0002
        /*0022*/ 	.short	0x000c
        /*0024*/ 	.byte	0x00, 0xf0, 0x11, 0x00


	//----- nvinfo : EIATTR_KPARAM_INFO
	.align		4
.L_17:
        /*0028*/ 	.byte	0x04, 0x17
        /*002a*/ 	.short	(.L_19 - .L_18)
.L_18:
        /*002c*/ 	.word	0x00000000
        /*0030*/ 	.short	0x0001
        /*0032*/ 	.short	0x0008
        /*0034*/ 	.byte	0x00, 0xf0, 0x11, 0x00


	//----- nvinfo : EIATTR_KPARAM_INFO
	.align		4
.L_19:
        /*0038*/ 	.byte	0x04, 0x17
        /*003a*/ 	.short	(.L_21 - .L_20)
.L_20:
        /*003c*/ 	.word	0x00000000
        /*0040*/ 	.short	0x0000
        /*0042*/ 	.short	0x0000
        /*0044*/ 	.byte	0x00, 0xf5, 0x21, 0x00


	//----- nvinfo : EIATTR_SPARSE_MMA_MASK
	.align		4
.L_21:
        /*0048*/ 	.byte	0x03, 0x50
        /*004a*/ 	.short	0x0000


	//----- nvinfo : EIATTR_MAXREG_COUNT
	.align		4
        /*004c*/ 	.byte	0x03, 0x1b
        /*004e*/ 	.short	0x00ff


	//----- nvinfo : EIATTR_MERCURY_ISA_VERSION
	.align		4
        /*0050*/ 	.byte	0x03, 0x5f
        /*0052*/ 	.short	0x0101


	//----- nvinfo : EIATTR_VRC_CTA_INIT_COUNT
	.align		4
        /*0054*/ 	.byte	0x02, 0x4a
	.zero		1
	.zero		1


	//----- nvinfo : EIATTR_EXIT_INSTR_OFFSETS
	.align		4
        /*0058*/ 	.byte	0x04, 0x1c
        /*005a*/ 	.short	(.L_23 - .L_22)


	//   ....[0]....
.L_22:
        /*005c*/ 	.word	0x00000070


	//   ....[1]....
        /*0060*/ 	.word	0x00000190


	//   ....[2]....
        /*0064*/ 	.word	0x00000420


	//   ....[3]....
        /*0068*/ 	.word	0x00000540


	//   ....[4]....
        /*006c*/ 	.word	0x00000600


	//   ....[5]....
        /*0070*/ 	.word	0x00000640


	//----- nvinfo : EIATTR_CBANK_PARAM_SIZE
	.align		4
.L_23:
        /*0074*/ 	.byte	0x03, 0x19
        /*0076*/ 	.short	0x0018


	//----- nvinfo : EIATTR_PARAM_CBANK
	.align		4
        /*0078*/ 	.byte	0x04, 0x0a
        /*007a*/ 	.short	(.L_25 - .L_24)
	.align		4
.L_24:
        /*007c*/ 	.word	index@(.nv.constant0._Z15addZeroesKernelPKfjjPf)
        /*0080*/ 	.short	0x0380
        /*0082*/ 	.short	0x0018


	//----- nvinfo : EIATTR_SW_WAR
	.align		4
.L_25:
        /*0084*/ 	.byte	0x04, 0x36
        /*0086*/ 	.short	(.L_27 - .L_26)
.L_26:
        /*0088*/ 	.word	0x00000008
.L_27:


//--------------------- .nv.info._Z16filterDataKernelPKfjS0_jPf --------------------------
	.section	.nv.info._Z16filterDataKernelPKfjS0_jPf,"",@"SHT_CUDA_INFO"
	.sectionflags	@""
	.align	4


	//----- nvinfo : EIATTR_CUDA_API_VERSION
	.align		4
        /*0000*/ 	.byte	0x04, 0x37
        /*0002*/ 	.short	(.L_29 - .L_28)
.L_28:
        /*0004*/ 	.word	0x00000082


	//----- nvinfo : EIATTR_KPARAM_INFO
	.align		4
.L_29:
        /*0008*/ 	.byte	0x04, 0x17
        /*000a*/ 	.short	(.L_31 - .L_30)
.L_30:
        /*000c*/ 	.word	0x00000000
        /*0010*/ 	.short	0x0004
        /*0012*/ 	.short	0x0020
        /*0014*/ 	.byte	0x00, 0xf5, 0x21, 0x00


	//----- nvinfo : EIATTR_KPARAM_INFO
	.align		4
.L_31:
        /*0018*/ 	.byte	0x04, 0x17
        /*001a*/ 	.short	(.L_33 - .L_32)
.L_32:
        /*001c*/ 	.word	0x00000000
        /*0020*/ 	.short	0x0003
        /*0022*/ 	.short	0x0018
        /*0024*/ 	.byte	0x00, 0xf0, 0x11, 0x00


	//----- nvinfo : EIATTR_KPARAM_INFO
	.align		4
.L_33:
        /*0028*/ 	.byte	0x04, 0x17
        /*002a*/ 	.short	(.L_35 - .L_34)
.L_34:
        /*002c*/ 	.word	0x00000000
        /*0030*/ 	.short	0x0002
        /*0032*/ 	.short	0x0010
        /*0034*/ 	.byte	0x00, 0xf5, 0x21, 0x00


	//----- nvinfo : EIATTR_KPARAM_INFO
	.align		4
.L_35:
        /*0038*/ 	.byte	0x04, 0x17
        /*003a*/ 	.short	(.L_37 - .L_36)
.L_36:
        /*003c*/ 	.word	0x00000000
        /*0040*/ 	.short	0x0001
        /*0042*/ 	.short	0x0008
        /*0044*/ 	.byte	0x00, 0xf0, 0x11, 0x00


	//----- nvinfo : EIATTR_KPARAM_INFO
	.align		4
.L_37:
        /*0048*/ 	.byte	0x04, 0x17
        /*004a*/ 	.short	(.L_39 - .L_38)
.L_38:
        /*004c*/ 	.word	0x00000000
        /*0050*/ 	.short	0x0000
        /*0052*/ 	.short	0x0000
        /*0054*/ 	.byte	0x00, 0xf5, 0x21, 0x00


	//----- nvinfo : EIATTR_SPARSE_MMA_MASK
	.align		4
.L_39:
        /*0058*/ 	.byte	0x03, 0x50
        /*005a*/ 	.short	0x0000


	//----- nvinfo : EIATTR_MAXREG_COUNT
	.align		4
        /*005c*/ 	.byte	0x03, 0x1b
        /*005e*/ 	.short	0x00ff


	//----- nvinfo : EIATTR_MERCURY_ISA_VERSION
	.align		4
        /*0060*/ 	.byte	0x03, 0x5f
        /*0062*/ 	.short	0x0101


	//----- nvinfo : EIATTR_VRC_CTA_INIT_COUNT
	.align		4
        /*0064*/ 	.byte	0x02, 0x4a
	.zero		1
	.zero		1


	//----- nvinfo : EIATTR_EXIT_INSTR_OFFSETS
	.align		4
        /*0068*/ 	.byte	0x04, 0x1c
        /*006a*/ 	.short	(.L_41 - .L_40)


	//   ....[0]....
.L_40:
        /*006c*/ 	.word	0x00000d70


	//----- nvinfo : EIATTR_CRS_STACK_SIZE
	.align		4
.L_41:
        /*0070*/ 	.byte	0x04, 0x1e
        /*0072*/ 	.short	(.L_43 - .L_42)
.L_42:
        /*0074*/ 	.word	0x00000000


	//----- nvinfo : EIATTR_CBANK_PARAM_SIZE
	.align		4
.L_43:
        /*0078*/ 	.byte	0x03, 0x19
        /*007a*/ 	.short	0x0028


	//----- nvinfo : EIATTR_PARAM_CBANK
	.align		4
        /*007c*/ 	.byte	0x04, 0x0a
        /*007e*/ 	.short	(.L_45 - .L_44)
	.align		4
.L_44:
        /*0080*/ 	.word	index@(.nv.constant0._Z16filterDataKernelPKfjS0_jPf)
        /*0084*/ 	.short	0x0380
        /*0086*/ 	.short	0x0028


	//----- nvinfo : EIATTR_SW_WAR
	.align		4
.L_45:
        /*0088*/ 	.byte	0x04, 0x36
        /*008a*/ 	.short	(.L_47 - .L_46)
.L_46:
        /*008c*/ 	.word	0x00000008
.L_47:


//--------------------- .nv.callgraph             --------------------------
	.section	.nv.callgraph,"",@"SHT_CUDA_CALLGRAPH"
	.align	4
	.sectionentsize	8
	.align		4
        /*0000*/ 	.word	0x00000000
	.align		4
        /*0004*/ 	.word	0xffffffff
	.align		4
        /*0008*/ 	.word	0x00000000
	.align		4
        /*000c*/ 	.word	0xfffffffe
	.align		4
        /*0010*/ 	.word	0x00000000
	.align		4
        /*0014*/ 	.word	0xfffffffd
	.align		4
        /*0018*/ 	.word	0x00000000
	.align		4
        /*001c*/ 	.word	0xfffffffc


//--------------------- .text._Z15addZeroesKernelPKfjjPf --------------------------
	.section	.text._Z15addZeroesKernelPKfjjPf,"ax",@progbits
	.align	128
        .global         _Z15addZeroesKernelPKfjjPf
        .type           _Z15addZeroesKernelPKfjjPf,@function
        .size           _Z15addZeroesKernelPKfjjPf,(.L_x_13 - _Z15addZeroesKernelPKfjjPf)
        .other          _Z15addZeroesKernelPKfjjPf,@"STO_CUDA_ENTRY STV_DEFAULT"
_Z15addZeroesKernelPKfjjPf:
.text._Z15addZeroesKernelPKfjjPf:
[----:B------:R-:W-:Y:S01]  /*0000*/  LDC R1, c[0x0][0x37c] ;  /* 0x0000df00ff017b82 */ /* 0x000fe20000000800 */
[----:B------:R-:W0:Y:S01]  /*0010*/  S2R R11, SR_CTAID.X ;  /* 0x00000000000b7919 */ /* 0x000e220000002500 */
[----:B------:R-:W0:Y:S01]  /*0020*/  LDCU UR4, c[0x0][0x360] ;  /* 0x00006c00ff0477ac */ /* 0x000e220008000800 */
[----:B------:R-:W0:Y:S01]  /*0030*/  S2R R0, SR_TID.X ;  /* 0x0000000000007919 */ /* 0x000e220000002100 */
[----:B------:R-:W1:Y:S01]  /*0040*/  LDCU UR5, c[0x0][0x388] ;  /* 0x00007100ff0577ac */ /* 0x000e620008000800 */
[----:B0-----:R-:W-:-:S05]  /*0050*/  IMAD R11, R11, UR4, R0 ;  /* 0x000000040b0b7c24 */ /* 0x001fca000f8e0200 */
[----:B-1----:R-:W-:-:S13]  /*0060*/  ISETP.GE.U32.AND P0, PT, R11, UR5, PT ;  /* 0x000000050b007c0c */ /* 0x002fda000bf06070 */
[----:B------:R-:W-:Y:S05]  /*0070*/  @P0 EXIT ;  /* 0x000000000000094d */ /* 0x000fea0003800000 */
[----:B------:R-:W0:Y:S01]  /*0080*/  LDC.64 R6, c[0x0][0x380] ;  /* 0x0000e000ff067b82 */ /* 0x000e220000000a00 */
[----:B------:R-:W1:Y:S07]  /*0090*/  LDCU.64 UR6, c[0x0][0x358] ;  /* 0x00006b00ff0677ac */ /* 0x000e6e0008000a00 */
[----:B------:R-:W2:Y:S01]  /*00a0*/  LDC R0, c[0x0][0x38c] ;  /* 0x0000e300ff007b82 */ /* 0x000ea20000000800 */
[----:B0-----:R-:W-:-:S06]  /*00b0*/  IMAD.WIDE.U32 R6, R11, 0x4, R6 ;  /* 0x000000040b067825 */ /* 0x001fcc00078e0006 */
[----:B-1----:R-:W3:Y:S01]  /*00c0*/  LDG.E R6, desc[UR6][R6.64] ;  /* 0x0000000606067981 */ /* 0x002ee2000c1e1900 */
[----:B------:R-:W-:Y:S01]  /*00d0*/  UMOV UR4, 0x66666666 ;  /* 0x6666666600047882 */ /* 0x000fe20000000000 */
[----:B--2---:R-:W-:Y:S01]  /*00e0*/  I2FP.F32.U32 R3, R0 ;  /* 0x0000000000037245 */ /* 0x004fe20000201000 */
[----:B------:R-:W-:Y:S01]  /*00f0*/  UMOV UR5, 0x3fe66666 ;  /* 0x3fe6666600057882 */ /* 0x000fe20000000000 */
[----:B------:R-:W-:-:S03]  /*0100*/  ISETP.GE.U32.AND P0, PT, R0, 0x2, PT ;  /* 0x000000020000780c */ /* 0x000fc60003f06070 */
[----:B---3--:R-:W-:Y:S02]  /*0110*/  FMUL R4, R6, R3 ;  /* 0x0000000306047220 */ /* 0x008fe40000400000 */
[----:B------:R-:W0:Y:S04]  /*0120*/  LDC.64 R2, c[0x0][0x390] ;  /* 0x0000e400ff027b82 */ /* 0x000e280000000a00 */
[----:B------:R-:W1:Y:S02]  /*0130*/  F2F.F64.F32 R4, R4 ;  /* 0x0000000400047310 */ /* 0x000e640000201800 */
[----:B-1----:R-:W-:Y:S01]  /*0140*/  DMUL R8, R4, UR4 ;  /* 0x0000000404087c28 */ /* 0x002fe20008000000 */
[----:B------:R-:W-:-:S04]  /*0150*/  IMAD R5, R11, R0, RZ ;  /* 0x000000000b057224 */ /* 0x000fc800078e02ff */
[----:B0-----:R-:W-:-:S05]  /*0160*/  IMAD.WIDE.U32 R6, R5, 0x4, R2 ;  /* 0x0000000405067825 */ /* 0x001fca00078e0002 */
[----:B------:R-:W0:Y:S02]  /*0170*/  F2F.F32.F64 R9, R8 ;  /* 0x0000000800097310 */ /* 0x000e240000301000 */
[----:B0-----:R0:W-:Y:S01]  /*0180*/  STG.E desc[UR6][R6.64], R9 ;  /* 0x0000000906007986 */ /* 0x0011e2000c101906 */
[----:B------:R-:W-:Y:S05]  /*0190*/  @!P0 EXIT ;  /* 0x000000000000894d */ /* 0x000fea0003800000 */
[C---:B------:R-:W-:Y:S01]  /*01a0*/  IADD3 R4, PT, PT, R0.reuse, -0x2, RZ ;  /* 0xfffffffe00047810 */ /* 0x040fe20007ffe0ff */
[----:B------:R-:W-:Y:S01]  /*01b0*/  VIADD R0, R0, 0xffffffff ;  /* 0xffffffff00007836 */ /* 0x000fe20000000000 */
[----:B------:R-:W-:Y:S02]  /*01c0*/  UMOV UR4, 0x1 ;  /* 0x0000000100047882 */ /* 0x000fe40000000000 */
[----:B------:R-:W-:Y:S02]  /*01d0*/  ISETP.GE.U32.AND P0, PT, R4, 0x7, PT ;  /* 0x000000070400780c */ /* 0x000fe40003f06070 */
[----:B0-----:R-:W-:-:S11]  /*01e0*/  LOP3.LUT R6, R0, 0x7, RZ, 0xc0, !PT ;  /* 0x0000000700067812 */ /* 0x001fd600078ec0ff */
[----:B------:R-:W-:Y:S05]  /*01f0*/  @!P0 BRA `(.L_x_0) ;  /* 0x0000000000848947 */ /* 0x000fea0003800000 */
[----:B------:R-:W-:Y:S01]  /*0200*/  LOP3.LUT R4, R0, 0xfffffff8, RZ, 0xc0, !PT ;  /* 0xfffffff800047812 */ /* 0x000fe200078ec0ff */
[----:B------:R-:W-:Y:S01]  /*0210*/  UMOV UR4, 0x4 ;  /* 0x0000000400047882 */ /* 0x000fe20000000000 */
[----:B------:R-:W-:-:S03]  /*0220*/  MOV R7, R5 ;  /* 0x0000000500077202 */ /* 0x000fc60000000f00 */
[----:B------:R-:W-:-:S07]  /*0230*/  IMAD.MOV R4, RZ, RZ, -R4 ;  /* 0x000000ffff047224 */ /* 0x000fce00078e0a04 */
.L_x_1:
[C---:B-1----:R-:W-:Y:S01]  /*0240*/  IADD3 R11, PT, PT, R7.reuse, 0x1, RZ ;  /* 0x00000001070b7810 */ /* 0x042fe20007ffe0ff */
[C---:B------:R-:W-:Y:S01]  /*0250*/  VIADD R13, R7.reuse, 0x2 ;  /* 0x00000002070d7836 */ /* 0x040fe20000000000 */
[----:B------:R-:W-:Y:S01]  /*0260*/  IADD3 R4, PT, PT, R4, 0x8, RZ ;  /* 0x0000000804047810 */ /* 0x000fe20007ffe0ff */
[C---:B------:R-:W-:Y:S01]  /*0270*/  VIADD R17, R7.reuse, 0x5 ;  /* 0x0000000507117836 */ /* 0x040fe20000000000 */
[----:B------:R-:W-:Y:S01]  /*0280*/  IADD3 R15, PT, PT, R7, 0x3, RZ ;  /* 0x00000003070f7810 */ /* 0x000fe20007ffe0ff */
[--C-:B------:R-:W-:Y:S01]  /*0290*/  IMAD.WIDE.U32 R10, R11, 0x4, R2.reuse ;  /* 0x000000040b0a7825 */ /* 0x100fe200078e0002 */
[C---:B------:R-:W-:Y:S01]  /*02a0*/  IADD3 R9, PT, PT, R7.reuse, 0x4, RZ ;  /* 0x0000000407097810 */ /* 0x040fe20007ffe0ff */
[----:B------:R-:W-:Y:S01]  /*02b0*/  UIADD3 UR4, UPT, UPT, UR4, 0x8, URZ ;  /* 0x0000000804047890 */ /* 0x000fe2000fffe0ff */
[----:B------:R-:W-:Y:S01]  /*02c0*/  IADD3 R19, PT, PT, R7, 0x6, RZ ;  /* 0x0000000607137810 */ /* 0x000fe20007ffe0ff */
[--C-:B------:R-:W-:Y:S01]  /*02d0*/  IMAD.WIDE.U32 R12, R13, 0x4, R2.reuse ;  /* 0x000000040d0c7825 */ /* 0x100fe200078e0002 */
[----:B------:R-:W-:Y:S01]  /*02e0*/  ISETP.NE.AND P0, PT, R4, RZ, PT ;  /* 0x000000ff0400720c */ /* 0x000fe20003f05270 */
[----:B------:R0:W-:Y:S01]  /*02f0*/  STG.E desc[UR6][R10.64], RZ ;  /* 0x000000ff0a007986 */ /* 0x0001e2000c101906 */
[----:B------:R-:W-:Y:S01]  /*0300*/  IADD3 R21, PT, PT, R7, 0x7, RZ ;  /* 0x0000000707157810 */ /* 0x000fe20007ffe0ff */
[----:B------:R-:W-:-:S02]  /*0310*/  IMAD.WIDE.U32 R14, R15, 0x4, R2 ;  /* 0x000000040f0e7825 */ /* 0x000fc400078e0002 */
[----:B------:R1:W-:Y:S02]  /*0320*/  STG.E desc[UR6][R12.64], RZ ;  /* 0x000000ff0c007986 */ /* 0x0003e4000c101906 */
[----:B------:R-:W-:Y:S02]  /*0330*/  VIADD R7, R7, 0x8 ;  /* 0x0000000807077836 */ /* 0x000fe40000000000 */
[--C-:B------:R-:W-:Y:S01]  /*0340*/  IMAD.WIDE.U32 R8, R9, 0x4, R2.reuse ;  /* 0x0000000409087825 */ /* 0x100fe200078e0002 */
[----:B------:R1:W-:Y:S03]  /*0350*/  STG.E desc[UR6][R14.64], RZ ;  /* 0x000000ff0e007986 */ /* 0x0003e6000c101906 */
[--C-:B0-----:R-:W-:Y:S01]  /*0360*/  IMAD.WIDE.U32 R10, R17, 0x4, R2.reuse ;  /* 0x00000004110a7825 */ /* 0x101fe200078e0002 */
[----:B------:R1:W-:Y:S03]  /*0370*/  STG.E desc[UR6][R8.64], RZ ;  /* 0x000000ff08007986 */ /* 0x0003e6000c101906 */
[--C-:B------:R-:W-:Y:S01]  /*0380*/  IMAD.WIDE.U32 R16, R19, 0x4, R2.reuse ;  /* 0x0000000413107825 */ /* 0x100fe200078e0002 */
[----:B------:R1:W-:Y:S03]  /*0390*/  STG.E desc[UR6][R10.64], RZ ;  /* 0x000000ff0a007986 */ /* 0x0003e6000c101906 */
[--C-:B------:R-:W-:Y:S01]  /*03a0*/  IMAD.WIDE.U32 R18, R21, 0x4, R2.reuse ;  /* 0x0000000415127825 */ /* 0x100fe200078e0002 */
[----:B------:R1:W-:Y:S03]  /*03b0*/  STG.E desc[UR6][R16.64], RZ ;  /* 0x000000ff10007986 */ /* 0x0003e6000c101906 */
[----:B------:R-:W-:Y:S01]  /*03c0*/  IMAD.WIDE.U32 R20, R7, 0x4, R2 ;  /* 0x0000000407147825 */ /* 0x000fe200078e0002 */
[----:B------:R1:W-:Y:S04]  /*03d0*/  STG.E desc[UR6][R18.64], RZ ;  /* 0x000000ff12007986 */ /* 0x0003e8000c101906 */
[----:B------:R1:W-:Y:S01]  /*03e0*/  STG.E desc[UR6][R20.64], RZ ;  /* 0x000000ff14007986 */ /* 0x0003e2000c101906 */
[----:B------:R-:W-:Y:S05]  /*03f0*/  @P0 BRA `(.L_x_1) ;  /* 0xfffffffc00900947 */ /* 0x000fea000383ffff */
[----:B------:R-:W-:-:S12]  /*0400*/  UIADD3 UR4, UPT, UPT, UR4, -0x3, URZ ;  /* 0xfffffffd04047890 */ /* 0x000fd8000fffe0ff */
.L_x_0:
[----:B------:R-:W-:-:S13]  /*0410*/  ISETP.NE.AND P0, PT, R6, RZ, PT ;  /* 0x000000ff0600720c */ /* 0x000fda0003f05270 */
[----:B------:R-:W-:Y:S05]  /*0420*/  @!P0 EXIT ;  /* 0x000000000000894d */ /* 0x000fea0003800000 */
[----:B------:R-:W-:Y:S02]  /*0430*/  ISETP.GE.U32.AND P0, PT, R6, 0x4, PT ;  /* 0x000000040600780c */ /* 0x000fe40003f06070 */
[----:B------:R-:W-:-:S04]  /*0440*/  LOP3.LUT R4, R0, 0x3, RZ, 0xc0, !PT ;  /* 0x0000000300047812 */ /* 0x000fc800078ec0ff */
[----:B------:R-:W-:-:S07]  /*0450*/  ISETP.NE.AND P1, PT, R4, RZ, PT ;  /* 0x000000ff0400720c */ /* 0x000fce0003f25270 */
[----:B------:R-:W-:Y:S06]  /*0460*/  @!P0 BRA `(.L_x_2) ;  /* 0x0000000000348947 */ /* 0x000fec0003800000 */
[----:B------:R-:W-:Y:S01]  /*0470*/  IADD3 R7, PT, PT, R5, UR4, RZ ;  /* 0x0000000405077c10 */ /* 0x000fe2000fffe0ff */
[----:B------:R-:W-:-:S03]  /*0480*/  UIADD3 UR4, UPT, UPT, UR4, 0x4, URZ ;  /* 0x0000000404047890 */ /* 0x000fc6000fffe0ff */
[C---:B-1----:R-:W-:Y:S01]  /*0490*/  IADD3 R11, PT, PT, R7.reuse, 0x2, RZ ;  /* 0x00000002070b7810 */ /* 0x042fe20007ffe0ff */
[C---:B------:R-:W-:Y:S01]  /*04a0*/  VIADD R9, R7.reuse, 0x1 ;  /* 0x0000000107097836 */ /* 0x040fe20000000000 */
[C---:B------:R-:W-:Y:S01]  /*04b0*/  IADD3 R13, PT, PT, R7.reuse, 0x3, RZ ;  /* 0x00000003070d7810 */ /* 0x040fe20007ffe0ff */
[----:B------:R-:W-:-:S04]  /*04c0*/  IMAD.WIDE.U32 R6, R7, 0x4, R2 ;  /* 0x0000000407067825 */ /* 0x000fc800078e0002 */
[--C-:B------:R-:W-:Y:S01]  /*04d0*/  IMAD.WIDE.U32 R8, R9, 0x4, R2.reuse ;  /* 0x0000000409087825 */ /* 0x100fe200078e0002 */
[----:B------:R0:W-:Y:S03]  /*04e0*/  STG.E desc[UR6][R6.64], RZ ;  /* 0x000000ff06007986 */ /* 0x0001e6000c101906 */
[--C-:B------:R-:W-:Y:S01]  /*04f0*/  IMAD.WIDE.U32 R10, R11, 0x4, R2.reuse ;  /* 0x000000040b0a7825 */ /* 0x100fe200078e0002 */
[----:B------:R0:W-:Y:S03]  /*0500*/  STG.E desc[UR6][R8.64], RZ ;  /* 0x000000ff08007986 */ /* 0x0001e6000c101906 */
[----:B------:R-:W-:Y:S01]  /*0510*/  IMAD.WIDE.U32 R12, R13, 0x4, R2 ;  /* 0x000000040d0c7825 */ /* 0x000fe200078e0002 */
[----:B------:R0:W-:Y:S04]  /*0520*/  STG.E desc[UR6][R10.64], RZ ;  /* 0x000000ff0a007986 */ /* 0x0001e8000c101906 */
[----:B------:R0:W-:Y:S02]  /*0530*/  STG.E desc[UR6][R12.64], RZ ;  /* 0x000000ff0c007986 */ /* 0x0001e4000c101906 */
.L_x_2:
[----:B------:R-:W-:Y:S05]  /*0540*/  @!P1 EXIT ;  /* 0x000000000000994d */ /* 0x000fea0003800000 */
[----:B------:R-:W-:Y:S02]  /*0550*/  ISETP.NE.AND P0, PT, R4, 0x1, PT ;  /* 0x000000010400780c */ /* 0x000fe40003f05270 */
[----:B------:R-:W-:-:S04]  /*0560*/  LOP3.LUT R0, R0, 0x1, RZ, 0xc0, !PT ;  /* 0x0000000100007812 */ /* 0x000fc800078ec0ff */
[----:B------:R-:W-:-:S07]  /*0570*/  ISETP.NE.U32.AND P1, PT, R0, 0x1, PT ;  /* 0x000000010000780c */ /* 0x000fce0003f25070 */
[----:B------:R-:W-:Y:S06]  /*0580*/  @!P0 BRA `(.L_x_3) ;  /* 0x00000000001c8947 */ /* 0x000fec0003800000 */
[----:B0-----:R-:W-:Y:S01]  /*0590*/  VIADD R7, R5, UR4 ;  /* 0x0000000405077c36 */ /* 0x001fe20008000000 */
[----:B------:R-:W-:-:S04]  /*05a0*/  UIADD3 UR4, UPT, UPT, UR4, 0x2, URZ ;  /* 0x0000000204047890 */ /* 0x000fc8000fffe0ff */
[C---:B-1----:R-:W-:Y:S01]  /*05b0*/  IADD3 R9, PT, PT, R7.reuse, 0x1, RZ ;  /* 0x0000000107097810 */ /* 0x042fe20007ffe0ff */
[----:B------:R-:W-:-:S04]  /*05c0*/  IMAD.WIDE.U32 R6, R7, 0x4, R2 ;  /* 0x0000000407067825 */ /* 0x000fc800078e0002 */
[----:B------:R-:W-:Y:S01]  /*05d0*/  IMAD.WIDE.U32 R8, R9, 0x4, R2 ;  /* 0x0000000409087825 */ /* 0x000fe200078e0002 */
[----:B------:R2:W-:Y:S04]  /*05e0*/  STG.E desc[UR6][R6.64], RZ ;  /* 0x000000ff06007986 */ /* 0x0005e8000c101906 */
[----:B------:R2:W-:Y:S02]  /*05f0*/  STG.E desc[UR6][R8.64], RZ ;  /* 0x000000ff08007986 */ /* 0x0005e4000c101906 */
.L_x_3:
[----:B------:R-:W-:Y:S05]  /*0600*/  @P1 EXIT ;  /* 0x000000000000194d */ /* 0x000fea0003800000 */
[----:B------:R-:W-:-:S05]  /*0610*/  IADD3 R5, PT, PT, R5, UR4, RZ ;  /* 0x0000000405057c10 */ /* 0x000fca000fffe0ff */
[----:B------:R-:W-:-:S05]  /*0620*/  IMAD.WIDE.U32 R2, R5, 0x4, R2 ;  /* 0x0000000405027825 */ /* 0x000fca00078e0002 */
[----:B------:R-:W-:Y:S01]  /*0630*/  STG.E desc[UR6][R2.64], RZ ;  /* 0x000000ff02007986 */ /* 0x000fe2000c101906 */
[----:B------:R-:W-:Y:S05]  /*0640*/  EXIT ;  /* 0x000000000000794d */ /* 0x000fea0003800000 */
.L_x_4:
[----:B------:R-:W-:-:S00]  /*0650*/  BRA `(.L_x_4) ;  /* 0xfffffffc00fc7947 */ /* 0x000fc0000383ffff */
[----:B------:R-:W-:-:S00]  /*0660*/  NOP ;  /* 0x0000000000007918 */ /* 0x000fc00000000000 */
        /* <DEDUP_REMOVED lines=9> */
.L_x_13:


//--------------------- .text._Z16filterDataKernelPKfjS0_jPf --------------------------
	.section	.text._Z16filterDataKernelPKfjS0_jPf,"ax",@progbits
	.align	128
        .global         _Z16filterDataKernelPKfjS0_jPf
        .type           _Z16filterDataKernelPKfjS0_jPf,@function
        .size           _Z16filterDataKernelPKfjS0_jPf,(.L_x_14 - _Z16filterDataKernelPKfjS0_jPf)
        .other          _Z16filterDataKernelPKfjS0_jPf,@"STO_CUDA_ENTRY STV_DEFAULT"
_Z16filterDataKernelPKfjS0_jPf:
.text._Z16filterDataKernelPKfjS0_jPf:
[----:B------:R-:W-:Y:S01]  /*0000*/  LDC R1, c[0x0][0x37c] ;  /* 0x0000df00ff017b82 */ /* 0x000fe20000000800 */
[----:B------:R-:W0:Y:S07]  /*0010*/  S2R R0, SR_TID.X ;  /* 0x0000000000007919 */ /* 0x000e2e0000002100 */
[----:B------:R-:W1:Y:S01]  /*0020*/  S2UR UR5, SR_CTAID.X ;  /* 0x00000000000579c3 */ /* 0x000e620000002500 */
[----:B------:R-:W1:Y:S01]  /*0030*/  LDCU UR4, c[0x0][0x360] ;  /* 0x00006c00ff0477ac */ /* 0x000e620008000800 */
[----:B------:R-:W-:Y:S01]  /*0040*/  BSSY.RECONVERGENT B0, `(.L_x_5) ;  /* 0x00000cf000007945 */ /* 0x000fe20003800200 */
[----:B------:R-:W-:Y:S01]  /*0050*/  HFMA2 R7, -RZ, RZ, 0, 0 ;  /* 0x00000000ff077431 */ /* 0x000fe200000001ff */
[----:B------:R-:W2:Y:S04]  /*0060*/  LDCU UR8, c[0x0][0x388] ;  /* 0x00007100ff0877ac */ /* 0x000ea80008000800 */
[----:B------:R-:W3:Y:S01]  /*0070*/  LDC R3, c[0x0][0x398] ;  /* 0x0000e600ff037b82 */ /* 0x000ee20000000800 */
[----:B------:R-:W4:Y:S01]  /*0080*/  LDCU.64 UR6, c[0x0][0x358] ;  /* 0x00006b00ff0677ac */ /* 0x000f220008000a00 */
[----:B-1----:R-:W-:-:S06]  /*0090*/  UIMAD UR4, UR4, UR5, URZ ;  /* 0x00000005040472a4 */ /* 0x002fcc000f8e02ff */
[----:B0-----:R-:W-:Y:S02]  /*00a0*/  IADD3 R2, PT, PT, R0, UR4, RZ ;  /* 0x0000000400027c10 */ /* 0x001fe4000fffe0ff */
[----:B---3--:R-:W-:-:S04]  /*00b0*/  ISETP.NE.AND P0, PT, R3, RZ, PT ;  /* 0x000000ff0300720c */ /* 0x008fc80003f05270 */
[----:B--2---:R-:W-:-:S13]  /*00c0*/  ISETP.GE.U32.OR P0, PT, R2, UR8, !P0 ;  /* 0x0000000802007c0c */ /* 0x004fda000c706470 */
[----:B----4-:R-:W-:Y:S05]  /*00d0*/  @P0 BRA `(.L_x_6) ;  /* 0x0000000c00140947 */ /* 0x010fea0003800000 */
[C---:B------:R-:W-:Y:S02]  /*00e0*/  IADD3 R4, PT, PT, R3.reuse, -0x1, RZ ;  /* 0xffffffff03047810 */ /* 0x040fe40007ffe0ff */
[----:B------:R-:W-:Y:S02]  /*00f0*/  CS2R R6, SRZ ;  /* 0x0000000000067805 */ /* 0x000fe4000001ff00 */
[----:B------:R-:W-:Y:S02]  /*0100*/  LOP3.LUT R8, R3, 0xf, RZ, 0xc0, !PT ;  /* 0x0000000f03087812 */ /* 0x000fe400078ec0ff */
[----:B------:R-:W-:Y:S02]  /*0110*/  ISETP.GE.U32.AND P1, PT, R4, 0xf, PT ;  /* 0x0000000f0400780c */ /* 0x000fe40003f26070 */
[----:B------:R-:W-:Y:S02]  /*0120*/  ISETP.NE.AND P0, PT, R8, RZ, PT ;  /* 0x000000ff0800720c */ /* 0x000fe40003f05270 */
[----:B------:R-:W-:-:S09]  /*0130*/  IADD3 R5, PT, PT, R2, R3, RZ ;  /* 0x0000000302057210 */ /* 0x000fd20007ffe0ff */
[----:B------:R-:W-:Y:S05]  /*0140*/  @!P1 BRA `(.L_x_7) ;  /* 0x00000004006c9947 */ /* 0x000fea0003800000 */
[----:B------:R-:W-:Y:S01]  /*0150*/  HFMA2 R4, -RZ, RZ, 0, 0 ;  /* 0x00000000ff047431 */ /* 0x000fe200000001ff */
[----:B------:R-:W-:Y:S02]  /*0160*/  LOP3.LUT R6, R3, 0xfffffff0, RZ, 0xc0, !PT ;  /* 0xfffffff003067812 */ /* 0x000fe400078ec0ff */
[----:B------:R-:W-:-:S07]  /*0170*/  MOV R7, RZ ;  /* 0x000000ff00077202 */ /* 0x000fce0000000f00 */
.L_x_8:
[----:B------:R-:W0:Y:S01]  /*0180*/  LDC.64 R14, c[0x0][0x380] ;  /* 0x0000e000ff0e7b82 */ /* 0x000e220000000a00 */
[-C--:B------:R-:W-:Y:S02]  /*0190*/  LOP3.LUT R10, RZ, R4.reuse, RZ, 0x33, !PT ;  /* 0x00000004ff0a7212 */ /* 0x080fe400078e33ff */
[C---:B------:R-:W-:Y:S02]  /*01a0*/  IADD3 R9, PT, PT, R5.reuse, -R4, RZ ;  /* 0x8000000405097210 */ /* 0x040fe40007ffe0ff */
[----:B------:R-:W-:Y:S02]  /*01b0*/  IADD3 R23, PT, PT, R5, R10, RZ ;  /* 0x0000000a05177210 */ /* 0x000fe40007ffe0ff */
[C---:B------:R-:W-:Y:S01]  /*01c0*/  IADD3 R29, PT, PT, R9.reuse, -0x2, RZ ;  /* 0xfffffffe091d7810 */ /* 0x040fe20007ffe0ff */
[----:B------:R-:W1:Y:S01]  /*01d0*/  LDC.64 R12, c[0x0][0x390] ;  /* 0x0000e400ff0c7b82 */ /* 0x000e620000000a00 */
[----:B------:R-:W-:Y:S01]  /*01e0*/  IADD3 R11, PT, PT, R9, -0x3, RZ ;  /* 0xfffffffd090b7810 */ /* 0x000fe20007ffe0ff */
[----:B0-----:R-:W-:-:S04]  /*01f0*/  IMAD.WIDE.U32 R22, R23, 0x4, R14 ;  /* 0x0000000417167825 */ /* 0x001fc800078e000e */
[----:B------:R-:W-:Y:S01]  /*0200*/  IMAD.WIDE.U32 R28, R29, 0x4, R14 ;  /* 0x000000041d1c7825 */ /* 0x000fe200078e000e */
[----:B------:R-:W2:Y:S03]  /*0210*/  LDG.E R27, desc[UR6][R22.64] ;  /* 0x00000006161b7981 */ /* 0x000ea6000c1e1900 */
[----:B-1----:R-:W-:Y:S01]  /*0220*/  IMAD.WIDE.U32 R12, R4, 0x4, R12 ;  /* 0x00000004040c7825 */ /* 0x002fe200078e000c */
[----:B------:R0:W3:Y:S04]  /*0230*/  LDG.E R20, desc[UR6][R28.64] ;  /* 0x000000061c147981 */ /* 0x0000e8000c1e1900 */
[----:B------:R-:W2:Y:S01]  /*0240*/  LDG.E R26, desc[UR6][R12.64] ;  /* 0x000000060c1a7981 */ /* 0x000ea2000c1e1900 */
[----:B------:R-:W-:-:S03]  /*0250*/  IMAD.WIDE.U32 R10, R11, 0x4, R14 ;  /* 0x000000040b0a7825 */ /* 0x000fc600078e000e */
[----:B------:R-:W3:Y:S04]  /*0260*/  LDG.E R25, desc[UR6][R12.64+0x4] ;  /* 0x000004060c197981 */ /* 0x000ee8000c1e1900 */
[----:B------:R-:W4:Y:S04]  /*0270*/  LDG.E R24, desc[UR6][R10.64] ;  /* 0x000000060a187981 */ /* 0x000f28000c1e1900 */
[----:B------:R-:W4:Y:S01]  /*0280*/  LDG.E R21, desc[UR6][R12.64+0x8] ;  /* 0x000008060c157981 */ /* 0x000f22000c1e1900 */
[C---:B------:R-:W-:Y:S02]  /*0290*/  IADD3 R19, PT, PT, R9.reuse, -0x4, RZ ;  /* 0xfffffffc09137810 */ /* 0x040fe40007ffe0ff */
[----:B------:R-:W-:Y:S01]  /*02a0*/  IADD3 R17, PT, PT, R9, -0x5, RZ ;  /* 0xfffffffb09117810 */ /* 0x000fe20007ffe0ff */
[----:B------:R-:W5:Y:S02]  /*02b0*/  LDG.E R23, desc[UR6][R12.64+0xc] ;  /* 0x00000c060c177981 */ /* 0x000f64000c1e1900 */
[--C-:B------:R-:W-:Y:S01]  /*02c0*/  IMAD.WIDE.U32 R18, R19, 0x4, R14.reuse ;  /* 0x0000000413127825 */ /* 0x100fe200078e000e */
[----:B0-----:R-:W-:Y:S01]  /*02d0*/  IADD3 R29, PT, PT, R9, -0x6, RZ ;  /* 0xfffffffa091d7810 */ /* 0x001fe20007ffe0ff */
[----:B------:R-:W5:Y:S02]  /*02e0*/  LDG.E R11, desc[UR6][R12.64+0x10] ;  /* 0x000010060c0b7981 */ /* 0x000f64000c1e1900 */
[----:B------:R-:W-:-:S02]  /*02f0*/  IMAD.WIDE.U32 R16, R17, 0x4, R14 ;  /* 0x0000000411107825 */ /* 0x000fc400078e000e */
[----:B------:R0:W5:Y:S02]  /*0300*/  LDG.E R10, desc[UR6][R18.64] ;  /* 0x00000006120a7981 */ /* 0x000164000c1e1900 */
[----:B------:R-:W-:Y:S02]  /*0310*/  IMAD.WIDE.U32 R28, R29, 0x4, R14 ;  /* 0x000000041d1c7825 */ /* 0x000fe400078e000e */
[----:B------:R1:W5:Y:S04]  /*0320*/  LDG.E R22, desc[UR6][R16.64] ;  /* 0x0000000610167981 */ /* 0x000368000c1e1900 */
[----:B------:R-:W5:Y:S04]  /*0330*/  LDG.E R28, desc[UR6][R28.64] ;  /* 0x000000061c1c7981 */ /* 0x000f68000c1e1900 */
[----:B------:R-:W5:Y:S01]  /*0340*/  LDG.E R29, desc[UR6][R12.64+0x20] ;  /* 0x000020060c1d7981 */ /* 0x000f62000c1e1900 */
[----:B--2---:R-:W-:Y:S01]  /*0350*/  FFMA R26, R26, R27, R7 ;  /* 0x0000001b1a1a7223 */ /* 0x004fe20000000007 */
[----:B------:R-:W-:-:S02]  /*0360*/  IADD3 R27, PT, PT, R9, -0x7, RZ ;  /* 0xfffffff9091b7810 */ /* 0x000fc40007ffe0ff */
[----:B------:R-:W2:Y:S01]  /*0370*/  LDG.E R7, desc[UR6][R12.64+0x14] ;  /* 0x000014060c077981 */ /* 0x000ea2000c1e1900 */
[----:B---3--:R-:W-:Y:S01]  /*0380*/  FFMA R20, R25, R20, R26 ;  /* 0x0000001419147223 */ /* 0x008fe2000000001a */
[----:B------:R-:W-:Y:S01]  /*0390*/  IADD3 R25, PT, PT, R9, -0x8, RZ ;  /* 0xfffffff809197810 */ /* 0x000fe20007ffe0ff */
[--C-:B0-----:R-:W-:Y:S02]  /*03a0*/  IMAD.WIDE.U32 R18, R27, 0x4, R14.reuse ;  /* 0x000000041b127825 */ /* 0x101fe400078e000e */
[----:B------:R-:W3:Y:S02]  /*03b0*/  LDG.E R27, desc[UR6][R12.64+0x1c] ;  /* 0x00001c060c1b7981 */ /* 0x000ee4000c1e1900 */
[----:B-1----:R-:W-:Y:S02]  /*03c0*/  IMAD.WIDE.U32 R16, R25, 0x4, R14 ;  /* 0x0000000419107825 */ /* 0x002fe400078e000e */
[----:B------:R0:W3:Y:S02]  /*03d0*/  LDG.E R18, desc[UR6][R18.64] ;  /* 0x0000000612127981 */ /* 0x0000e4000c1e1900 */
[----:B----4-:R-:W-:Y:S01]  /*03e0*/  FFMA R24, R21, R24, R20 ;  /* 0x0000001815187223 */ /* 0x010fe20000000014 */
[----:B------:R-:W-:Y:S01]  /*03f0*/  IADD3 R21, PT, PT, R9, -0x9, RZ ;  /* 0xfffffff709157810 */ /* 0x000fe20007ffe0ff */
[----:B------:R-:W3:Y:S04]  /*0400*/  LDG.E R25, desc[UR6][R12.64+0x18] ;  /* 0x000018060c197981 */ /* 0x000ee8000c1e1900 */
[----:B------:R1:W4:Y:S01]  /*0410*/  LDG.E R26, desc[UR6][R16.64] ;  /* 0x00000006101a7981 */ /* 0x000322000c1e1900 */
[----:B------:R-:W-:-:S06]  /*0420*/  IMAD.WIDE.U32 R20, R21, 0x4, R14 ;  /* 0x0000000415147825 */ /* 0x000fcc00078e000e */
[----:B------:R-:W4:Y:S01]  /*0430*/  LDG.E R20, desc[UR6][R20.64] ;  /* 0x0000000614147981 */ /* 0x000f22000c1e1900 */
[----:B-----5:R-:W-:Y:S01]  /*0440*/  FFMA R10, R23, R10, R24 ;  /* 0x0000000a170a7223 */ /* 0x020fe20000000018 */
[----:B------:R-:W-:-:S03]  /*0450*/  IADD3 R23, PT, PT, R9, -0xa, RZ ;  /* 0xfffffff609177810 */ /* 0x000fc60007ffe0ff */
[----:B------:R-:W-:Y:S01]  /*0460*/  FFMA R10, R11, R22, R10 ;  /* 0x000000160b0a7223 */ /* 0x000fe2000000000a */
[----:B------:R-:W-:Y:S01]  /*0470*/  IADD3 R11, PT, PT, R9, -0xb, RZ ;  /* 0xfffffff5090b7810 */ /* 0x000fe20007ffe0ff */
[----:B------:R-:W-:Y:S01]  /*0480*/  IMAD.WIDE.U32 R22, R23, 0x4, R14 ;  /* 0x0000000417167825 */ /* 0x000fe200078e000e */
[----:B0-----:R-:W-:Y:S01]  /*0490*/  IADD3 R19, PT, PT, R9, -0xd, RZ ;  /* 0xfffffff309137810 */ /* 0x001fe20007ffe0ff */
[----:B------:R-:W5:Y:S04]  /*04a0*/  LDG.E R21, desc[UR6][R12.64+0x24] ;  /* 0x000024060c157981 */ /* 0x000f68000c1e1900 */
[----:B------:R-:W5:Y:S04]  /*04b0*/  LDG.E R22, desc[UR6][R22.64] ;  /* 0x0000000616167981 */ /* 0x000f68000c1e1900 */
[----:B------:R-:W5:Y:S01]  /*04c0*/  LDG.E R23, desc[UR6][R12.64+0x2c] ;  /* 0x00002c060c177981 */ /* 0x000f62000c1e1900 */
[----:B--2---:R-:W-:Y:S01]  /*04d0*/  FFMA R28, R7, R28, R10 ;  /* 0x0000001c071c7223 */ /* 0x004fe2000000000a */
[----:B------:R-:W-:Y:S01]  /*04e0*/  IADD3 R7, PT, PT, R9, -0xc, RZ ;  /* 0xfffffff409077810 */ /* 0x000fe20007ffe0ff */
[----:B------:R-:W-:-:S04]  /*04f0*/  IMAD.WIDE.U32 R10, R11, 0x4, R14 ;  /* 0x000000040b0a7825 */ /* 0x000fc800078e000e */
[----:B-1----:R-:W-:Y:S02]  /*0500*/  IMAD.WIDE.U32 R16, R7, 0x4, R14 ;  /* 0x0000000407107825 */ /* 0x002fe400078e000e */
[----:B------:R0:W2:Y:S04]  /*0510*/  LDG.E R7, desc[UR6][R10.64] ;  /* 0x000000060a077981 */ /* 0x0000a8000c1e1900 */
[----:B------:R1:W2:Y:S01]  /*0520*/  LDG.E R24, desc[UR6][R16.64] ;  /* 0x0000000610187981 */ /* 0x0002a2000c1e1900 */
[----:B---3--:R-:W-:Y:S01]  /*0530*/  FFMA R18, R25, R18, R28 ;  /* 0x0000001219127223 */ /* 0x008fe2000000001c */
[----:B------:R-:W-:-:S03]  /*0540*/  IADD3 R25, PT, PT, R9, -0xe, RZ ;  /* 0xfffffff209197810 */ /* 0x000fc60007ffe0ff */
[----:B----4-:R-:W-:Y:S02]  /*0550*/  FFMA R28, R27, R26, R18 ;  /* 0x0000001a1b1c7223 */ /* 0x010fe40000000012 */
[----:B------:R-:W2:Y:S01]  /*0560*/  LDG.E R26, desc[UR6][R12.64+0x28] ;  /* 0x000028060c1a7981 */ /* 0x000ea2000c1e1900 */
[----:B------:R-:W-:Y:S01]  /*0570*/  IMAD.WIDE.U32 R18, R19, 0x4, R14 ;  /* 0x0000000413127825 */ /* 0x000fe200078e000e */
[----:B------:R-:W-:-:S03]  /*0580*/  IADD3 R27, PT, PT, R9, -0xf, RZ ;  /* 0xfffffff1091b7810 */ /* 0x000fc60007ffe0ff */
[----:B0-----:R-:W-:-:S04]  /*0590*/  IMAD.WIDE.U32 R10, R25, 0x4, R14 ;  /* 0x00000004190a7825 */ /* 0x001fc800078e000e */
[----:B------:R-:W-:Y:S01]  /*05a0*/  FFMA R20, R29, R20, R28 ;  /* 0x000000141d147223 */ /* 0x000fe2000000001c */
[----:B------:R-:W3:Y:S01]  /*05b0*/  LDG.E R18, desc[UR6][R18.64] ;  /* 0x0000000612127981 */ /* 0x000ee2000c1e1900 */
[----:B------:R-:W-:Y:S01]  /*05c0*/  IADD3 R29, PT, PT, R9, -0x10, RZ ;  /* 0xfffffff0091d7810 */ /* 0x000fe20007ffe0ff */
[--C-:B-1----:R-:W-:Y:S02]  /*05d0*/  IMAD.WIDE.U32 R16, R27, 0x4, R14.reuse ;  /* 0x000000041b107825 */ /* 0x102fe400078e000e */
[----:B------:R-:W3:Y:S02]  /*05e0*/  LDG.E R25, desc[UR6][R12.64+0x30] ;  /* 0x000030060c197981 */ /* 0x000ee4000c1e1900 */
[----:B------:R-:W-:Y:S02]  /*05f0*/  IMAD.WIDE.U32 R14, R29, 0x4, R14 ;  /* 0x000000041d0e7825 */ /* 0x000fe400078e000e */
[----:B------:R-:W4:Y:S04]  /*0600*/  LDG.E R10, desc[UR6][R10.64] ;  /* 0x000000060a0a7981 */ /* 0x000f28000c1e1900 */
[----:B------:R-:W4:Y:S04]  /*0610*/  LDG.E R9, desc[UR6][R12.64+0x34] ;  /* 0x000034060c097981 */ /* 0x000f28000c1e1900 */
[----:B------:R-:W4:Y:S04]  /*0620*/  LDG.E R16, desc[UR6][R16.64] ;  /* 0x0000000610107981 */ /* 0x000f28000c1e1900 */
[----:B------:R-:W4:Y:S04]  /*0630*/  LDG.E R27, desc[UR6][R12.64+0x38] ;  /* 0x000038060c1b7981 */ /* 0x000f28000c1e1900 */
[----:B------:R-:W4:Y:S04]  /*0640*/  LDG.E R14, desc[UR6][R14.64] ;  /* 0x000000060e0e7981 */ /* 0x000f28000c1e1900 */
[----:B------:R-:W4:Y:S01]  /*0650*/  LDG.E R28, desc[UR6][R12.64+0x3c] ;  /* 0x00003c060c1c7981 */ /* 0x000f22000c1e1900 */
[----:B-----5:R-:W-:Y:S01]  /*0660*/  FFMA R21, R21, R22, R20 ;  /* 0x0000001615157223 */ /* 0x020fe20000000014 */
[----:B------:R-:W-:-:S04]  /*0670*/  IADD3 R4, PT, PT, R4, 0x10, RZ ;  /* 0x0000001004047810 */ /* 0x000fc80007ffe0ff */
[----:B------:R-:W-:Y:S01]  /*0680*/  ISETP.NE.AND P1, PT, R4, R6, PT ;  /* 0x000000060400720c */ /* 0x000fe20003f25270 */
[----:B--2---:R-:W-:-:S04]  /*0690*/  FFMA R26, R26, R7, R21 ;  /* 0x000000071a1a7223 */ /* 0x004fc80000000015 */
[----:B------:R-:W-:-:S04]  /*06a0*/  FFMA R24, R23, R24, R26 ;  /* 0x0000001817187223 */ /* 0x000fc8000000001a */
[----:B---3--:R-:W-:-:S04]  /*06b0*/  FFMA R18, R25, R18, R24 ;  /* 0x0000001219127223 */ /* 0x008fc80000000018 */
[----:B----4-:R-:W-:-:S04]  /*06c0*/  FFMA R10, R9, R10, R18 ;  /* 0x0000000a090a7223 */ /* 0x010fc80000000012 */
[----:B------:R-:W-:-:S04]  /*06d0*/  FFMA R27, R27, R16, R10 ;  /* 0x000000101b1b7223 */ /* 0x000fc8000000000a */
[----:B------:R-:W-:Y:S01]  /*06e0*/  FFMA R7, R28, R14, R27 ;  /* 0x0000000e1c077223 */ /* 0x000fe2000000001b */
[----:B------:R-:W-:Y:S06]  /*06f0*/  @P1 BRA `(.L_x_8) ;  /* 0xfffffff800a01947 */ /* 0x000fec000383ffff */
.L_x_7:
[----:B------:R-:W-:Y:S05]  /*0700*/  @!P0 BRA `(.L_x_6) ;  /* 0x0000000400888947 */ /* 0x000fea0003800000 */
[----:B------:R-:W-:Y:S02]  /*0710*/  ISETP.GE.U32.AND P0, PT, R8, 0x8, PT ;  /* 0x000000080800780c */ /* 0x000fe40003f06070 */
[----:B------:R-:W-:-:S04]  /*0720*/  LOP3.LUT R4, R3, 0x7, RZ, 0xc0, !PT ;  /* 0x0000000703047812 */ /* 0x000fc800078ec0ff */
[----:B------:R-:W-:-:S07]  /*0730*/  ISETP.NE.AND P1, PT, R4, RZ, PT ;  /* 0x000000ff0400720c */ /* 0x000fce0003f25270 */
[----:B------:R-:W-:Y:S06]  /*0740*/  @!P0 BRA `(.L_x_9) ;  /* 0x0000000000b88947 */ /* 0x000fec0003800000 */
[----:B------:R-:W0:Y:S01]  /*0750*/  LDC.64 R14, c[0x0][0x380] ;  /* 0x0000e000ff0e7b82 */ /* 0x000e220000000a00 */
[-C--:B------:R-:W-:Y:S02]  /*0760*/  LOP3.LUT R8, RZ, R6.reuse, RZ, 0x33, !PT ;  /* 0x00000006ff087212 */ /* 0x080fe400078e33ff */
[C---:B------:R-:W-:Y:S02]  /*0770*/  IADD3 R16, PT, PT, R5.reuse, -R6, RZ ;  /* 0x8000000605107210 */ /* 0x040fe40007ffe0ff */
[----:B------:R-:W-:Y:S02]  /*0780*/  IADD3 R9, PT, PT, R5, R8, RZ ;  /* 0x0000000805097210 */ /* 0x000fe40007ffe0ff */
[C---:B------:R-:W-:Y:S01]  /*0790*/  IADD3 R27, PT, PT, R16.reuse, -0x2, RZ ;  /* 0xfffffffe101b7810 */ /* 0x040fe20007ffe0ff */
[----:B------:R-:W1:Y:S01]  /*07a0*/  LDC.64 R28, c[0x0][0x390] ;  /* 0x0000e400ff1c7b82 */ /* 0x000e620000000a00 */
[C---:B------:R-:W-:Y:S02]  /*07b0*/  IADD3 R19, PT, PT, R16.reuse, -0x3, RZ ;  /* 0xfffffffd10137810 */ /* 0x040fe40007ffe0ff */
[----:B------:R-:W-:-:S02]  /*07c0*/  IADD3 R21, PT, PT, R16, -0x4, RZ ;  /* 0xfffffffc10157810 */ /* 0x000fc40007ffe0ff */
[----:B------:R-:W-:Y:S01]  /*07d0*/  IADD3 R17, PT, PT, R16, -0x5, RZ ;  /* 0xfffffffb10117810 */ /* 0x000fe20007ffe0ff */
[----:B0-----:R-:W-:-:S04]  /*07e0*/  IMAD.WIDE.U32 R8, R9, 0x4, R14 ;  /* 0x0000000409087825 */ /* 0x001fc800078e000e */
[----:B------:R-:W-:Y:S02]  /*07f0*/  IMAD.WIDE.U32 R26, R27, 0x4, R14 ;  /* 0x000000041b1a7825 */ /* 0x000fe400078e000e */
[----:B------:R-:W2:Y:S02]  /*0800*/  LDG.E R8, desc[UR6][R8.64] ;  /* 0x0000000608087981 */ /* 0x000ea4000c1e1900 */
[----:B-1----:R-:W-:-:S04]  /*0810*/  IMAD.WIDE.U32 R28, R6, 0x4, R28 ;  /* 0x00000004061c7825 */ /* 0x002fc800078e001c */
[--C-:B------:R-:W-:Y:S01]  /*0820*/  IMAD.WIDE.U32 R18, R19, 0x4, R14.reuse ;  /* 0x0000000413127825 */ /* 0x100fe200078e000e */
[----:B------:R-:W2:Y:S03]  /*0830*/  LDG.E R12, desc[UR6][R28.64] ;  /* 0x000000061c0c7981 */ /* 0x000ea6000c1e1900 */
[--C-:B------:R-:W-:Y:S01]  /*0840*/  IMAD.WIDE.U32 R20, R21, 0x4, R14.reuse ;  /* 0x0000000415147825 */ /* 0x100fe200078e000e */
[----:B------:R-:W3:Y:S04]  /*0850*/  LDG.E R9, desc[UR6][R26.64] ;  /* 0x000000061a097981 */ /* 0x000ee8000c1e1900 */
[----:B------:R-:W3:Y:S04]  /*0860*/  LDG.E R22, desc[UR6][R28.64+0x4] ;  /* 0x000004061c167981 */ /* 0x000ee8000c1e1900 */
[----:B------:R0:W4:Y:S04]  /*0870*/  LDG.E R10, desc[UR6][R18.64] ;  /* 0x00000006120a7981 */ /* 0x000128000c1e1900 */
[----:B------:R1:W5:Y:S04]  /*0880*/  LDG.E R11, desc[UR6][R20.64] ;  /* 0x00000006140b7981 */ /* 0x000368000c1e1900 */
[----:B------:R-:W4:Y:S01]  /*0890*/  LDG.E R13, desc[UR6][R28.64+0x8] ;  /* 0x000008061c0d7981 */ /* 0x000f22000c1e1900 */
[----:B0-----:R-:W-:-:S03]  /*08a0*/  IMAD.WIDE.U32 R18, R17, 0x4, R14 ;  /* 0x0000000411127825 */ /* 0x001fc600078e000e */
[----:B------:R-:W5:Y:S01]  /*08b0*/  LDG.E R24, desc[UR6][R28.64+0xc] ;  /* 0x00000c061c187981 */ /* 0x000f62000c1e1900 */
[C---:B-1----:R-:W-:Y:S02]  /*08c0*/  IADD3 R21, PT, PT, R16.reuse, -0x6, RZ ;  /* 0xfffffffa10157810 */ /* 0x042fe40007ffe0ff */
[C---:B------:R-:W-:Y:S01]  /*08d0*/  IADD3 R17, PT, PT, R16.reuse, -0x7, RZ ;  /* 0xfffffff910117810 */ /* 0x040fe20007ffe0ff */
[----:B------:R-:W5:Y:S02]  /*08e0*/  LDG.E R23, desc[UR6][R28.64+0x10] ;  /* 0x000010061c177981 */ /* 0x000f64000c1e1900 */
[--C-:B------:R-:W-:Y:S02]  /*08f0*/  IMAD.WIDE.U32 R20, R21, 0x4, R14.reuse ;  /* 0x0000000415147825 */ /* 0x100fe400078e000e */
[----:B------:R0:W5:Y:S04]  /*0900*/  LDG.E R18, desc[UR6][R18.64] ;  /* 0x0000000612127981 */ /* 0x000168000c1e1900 */
[----:B------:R-:W5:Y:S04]  /*0910*/  LDG.E R25, desc[UR6][R28.64+0x14] ;  /* 0x000014061c197981 */ /* 0x000f68000c1e1900 */
[----:B------:R-:W5:Y:S01]  /*0920*/  LDG.E R20, desc[UR6][R20.64] ;  /* 0x0000000614147981 */ /* 0x000f62000c1e1900 */
[----:B0-----:R-:W-:Y:S01]  /*0930*/  IADD3 R19, PT, PT, R16, -0x8, RZ ;  /* 0xfffffff810137810 */ /* 0x001fe20007ffe0ff */
[----:B------:R-:W-:-:S02]  /*0940*/  IMAD.WIDE.U32 R16, R17, 0x4, R14 ;  /* 0x0000000411107825 */ /* 0x000fc400078e000e */
[----:B------:R-:W5:Y:S02]  /*0950*/  LDG.E R26, desc[UR6][R28.64+0x18] ;  /* 0x000018061c1a7981 */ /* 0x000f64000c1e1900 */
[----:B------:R-:W-:Y:S02]  /*0960*/  IMAD.WIDE.U32 R14, R19, 0x4, R14 ;  /* 0x00000004130e7825 */ /* 0x000fe400078e000e */
[----:B------:R-:W5:Y:S04]  /*0970*/  LDG.E R27, desc[UR6][R28.64+0x1c] ;  /* 0x00001c061c1b7981 */ /* 0x000f68000c1e1900 */
[----:B------:R-:W5:Y:S04]  /*0980*/  LDG.E R17, desc[UR6][R16.64] ;  /* 0x0000000610117981 */ /* 0x000f68000c1e1900 */
[----:B------:R-:W5:Y:S01]  /*0990*/  LDG.E R14, desc[UR6][R14.64] ;  /* 0x000000060e0e7981 */ /* 0x000f62000c1e1900 */
[----:B------:R-:W-:Y:S01]  /*09a0*/  IADD3 R6, PT, PT, R6, 0x8, RZ ;  /* 0x0000000806067810 */ /* 0x000fe20007ffe0ff */
[----:B--2---:R-:W-:-:S04]  /*09b0*/  FFMA R7, R12, R8, R7 ;  /* 0x000000080c077223 */ /* 0x004fc80000000007 */
[----:B---3--:R-:W-:-:S04]  /*09c0*/  FFMA R22, R22, R9, R7 ;  /* 0x0000000916167223 */ /* 0x008fc80000000007 */
[----:B----4-:R-:W-:-:S04]  /*09d0*/  FFMA R13, R13, R10, R22 ;  /* 0x0000000a0d0d7223 */ /* 0x010fc80000000016 */
[----:B-----5:R-:W-:-:S04]  /*09e0*/  FFMA R24, R24, R11, R13 ;  /* 0x0000000b18187223 */ /* 0x020fc8000000000d */
[----:B------:R-:W-:-:S04]  /*09f0*/  FFMA R18, R23, R18, R24 ;  /* 0x0000001217127223 */ /* 0x000fc80000000018 */
[----:B------:R-:W-:-:S04]  /*0a00*/  FFMA R25, R25, R20, R18 ;  /* 0x0000001419197223 */ /* 0x000fc80000000012 */
[----:B------:R-:W-:-:S04]  /*0a10*/  FFMA R26, R26, R17, R25 ;  /* 0x000000111a1a7223 */ /* 0x000fc80000000019 */
[----:B------:R-:W-:-:S07]  /*0a20*/  FFMA R7, R27, R14, R26 ;  /* 0x0000000e1b077223 */ /* 0x000fce000000001a */
.L_x_9:
        /* <DEDUP_REMOVED lines=13> */
[----:B------:R-:W-:Y:S02]  /*0b00*/  IMAD.WIDE.U32 R14, R15, 0x4, R10 ;  /* 0x000000040f0e7825 */ /* 0x000fe400078e000a */
[----:B------:R-:W2:Y:S02]  /*0b10*/  LDG.E R16, desc[UR6][R16.64] ;  /* 0x0000000610107981 */ /* 0x000ea4000c1e1900 */
[----:B-1----:R-:W-:Y:S01]  /*0b20*/  IMAD.WIDE.U32 R4, R6, 0x4, R12 ;  /* 0x0000000406047825 */ /* 0x002fe200078e000c */
[----:B------:R-:W-:Y:S01]  /*0b30*/  IADD3 R13, PT, PT, R9, -0x3, RZ ;  /* 0xfffffffd090d7810 */ /* 0x000fe20007ffe0ff */
[----:B------:R-:W3:Y:S04]  /*0b40*/  LDG.E R14, desc[UR6][R14.64] ;  /* 0x000000060e0e7981 */ /* 0x000ee8000c1e1900 */
[----:B------:R-:W2:Y:S01]  /*0b50*/  LDG.E R18, desc[UR6][R4.64] ;  /* 0x0000000604127981 */ /* 0x000ea2000c1e1900 */
[----:B------:R-:W-:-:S03]  /*0b60*/  IMAD.WIDE.U32 R12, R13, 0x4, R10 ;  /* 0x000000040d0c7825 */ /* 0x000fc600078e000a */
[----:B------:R-:W3:Y:S01]  /*0b70*/  LDG.E R9, desc[UR6][R4.64+0x4] ;  /* 0x0000040604097981 */ /* 0x000ee2000c1e1900 */
[----:B------:R-:W-:-:S03]  /*0b80*/  IMAD.WIDE.U32 R10, R19, 0x4, R10 ;  /* 0x00000004130a7825 */ /* 0x000fc600078e000a */
[----:B------:R-:W4:Y:S04]  /*0b90*/  LDG.E R12, desc[UR6][R12.64] ;  /* 0x000000060c0c7981 */ /* 0x000f28000c1e1900 */
[----:B------:R-:W4:Y:S04]  /*0ba0*/  LDG.E R20, desc[UR6][R4.64+0x8] ;  /* 0x0000080604147981 */ /* 0x000f28000c1e1900 */
[----:B------:R-:W5:Y:S04]  /*0bb0*/  LDG.E R10, desc[UR6][R10.64] ;  /* 0x000000060a0a7981 */ /* 0x000f68000c1e1900 */
[----:B------:R-:W5:Y:S01]  /*0bc0*/  LDG.E R22, desc[UR6][R4.64+0xc] ;  /* 0x00000c0604167981 */ /* 0x000f62000c1e1900 */
[----:B------:R-:W-:Y:S01]  /*0bd0*/  IADD3 R6, PT, PT, R6, 0x4, RZ ;  /* 0x0000000406067810 */ /* 0x000fe20007ffe0ff */
[----:B--2---:R-:W-:-:S04]  /*0be0*/  FFMA R16, R18, R16, R7 ;  /* 0x0000001012107223 */ /* 0x004fc80000000007 */
[----:B---3--:R-:W-:-:S04]  /*0bf0*/  FFMA R9, R9, R14, R16 ;  /* 0x0000000e09097223 */ /* 0x008fc80000000010 */
[----:B----4-:R-:W-:-:S04]  /*0c00*/  FFMA R9, R20, R12, R9 ;  /* 0x0000000c14097223 */ /* 0x010fc80000000009 */
[----:B-----5:R-:W-:-:S07]  /*0c10*/  FFMA R7, R22, R10, R9 ;  /* 0x0000000a16077223 */ /* 0x020fce0000000009 */
.L_x_10:
[----:B------:R-:W-:Y:S05]  /*0c20*/  @!P1 BRA `(.L_x_6) ;  /* 0x0000000000409947 */ /* 0x000fea0003800000 */
[----:B------:R-:W0:Y:S01]  /*0c30*/  LDC.64 R10, c[0x0][0x390] ;  /* 0x0000e400ff0a7b82 */ /* 0x000e220000000a00 */
[----:B------:R-:W-:Y:S02]  /*0c40*/  IADD3 R3, PT, PT, R3, UR4, R0 ;  /* 0x0000000403037c10 */ /* 0x000fe4000fffe000 */
[----:B------:R-:W-:Y:S02]  /*0c50*/  IADD3 R0, PT, PT, -R8, RZ, RZ ;  /* 0x000000ff08007210 */ /* 0x000fe40007ffe1ff */
[----:B------:R-:W-:-:S03]  /*0c60*/  IADD3 R3, PT, PT, R3, -R6, RZ ;  /* 0x8000000603037210 */ /* 0x000fc60007ffe0ff */
[----:B------:R-:W1:Y:S01]  /*0c70*/  LDC.64 R4, c[0x0][0x380] ;  /* 0x0000e000ff047b82 */ /* 0x000e620000000a00 */
[----:B0-----:R-:W-:-:S07]  /*0c80*/  IMAD.WIDE.U32 R10, R6, 0x4, R10 ;  /* 0x00000004060a7825 */ /* 0x001fce00078e000a */
.L_x_11:
[----:B------:R-:W-:Y:S01]  /*0c90*/  IADD3 R3, PT, PT, R3, -0x1, RZ ;  /* 0xffffffff03037810 */ /* 0x000fe20007ffe0ff */
[----:B------:R0:W2:Y:S04]  /*0ca0*/  LDG.E R6, desc[UR6][R10.64] ;  /* 0x000000060a067981 */ /* 0x0000a8000c1e1900 */
[----:B-1----:R-:W-:-:S06]  /*0cb0*/  IMAD.WIDE.U32 R8, R3, 0x4, R4 ;  /* 0x0000000403087825 */ /* 0x002fcc00078e0004 */
[----:B------:R-:W2:Y:S01]  /*0cc0*/  LDG.E R8, desc[UR6][R8.64] ;  /* 0x0000000608087981 */ /* 0x000ea2000c1e1900 */
[----:B------:R-:W-:-:S04]  /*0cd0*/  IADD3 R0, PT, PT, R0, 0x1, RZ ;  /* 0x0000000100007810 */ /* 0x000fc80007ffe0ff */
[----:B------:R-:W-:Y:S02]  /*0ce0*/  ISETP.NE.AND P0, PT, R0, RZ, PT ;  /* 0x000000ff0000720c */ /* 0x000fe40003f05270 */
[----:B0-----:R-:W-:-:S04]  /*0cf0*/  IADD3 R10, P1, PT, R10, 0x4, RZ ;  /* 0x000000040a0a7810 */ /* 0x001fc80007f3e0ff */
[----:B------:R-:W-:Y:S01]  /*0d00*/  IADD3.X R11, PT, PT, RZ, R11, RZ, P1, !PT ;  /* 0x0000000bff0b7210 */ /* 0x000fe20000ffe4ff */
[----:B--2---:R-:W-:-:S06]  /*0d10*/  FFMA R7, R6, R8, R7 ;  /* 0x0000000806077223 */ /* 0x004fcc0000000007 */
[----:B------:R-:W-:Y:S05]  /*0d20*/  @P0 BRA `(.L_x_11) ;  /* 0xfffffffc00d80947 */ /* 0x000fea000383ffff */
.L_x_6:
[----:B------:R-:W-:Y:S05]  /*0d30*/  BSYNC.RECONVERGENT B0 ;  /* 0x0000000000007941 */ /* 0x000fea0003800200 */
.L_x_5:
[----:B------:R-:W0:Y:S02]  /*0d40*/  LDC.64 R4, c[0x0][0x3a0] ;  /* 0x0000e800ff047b82 */ /* 0x000e240000000a00 */
[----:B0-----:R-:W-:-:S05]  /*0d50*/  IMAD.WIDE.U32 R2, R2, 0x4, R4 ;  /* 0x0000000402027825 */ /* 0x001fca00078e0004 */
[----:B------:R-:W-:Y:S01]  /*0d60*/  STG.E desc[UR6][R2.64], R7 ;  /* 0x0000000702007986 */ /* 0x000fe2000c101906 */
[----:B------:R-:W-:Y:S05]  /*0d70*/  EXIT ;  /* 0x000000000000794d */ /* 0x000fea0003800000 */
.L_x_12:
        /* <DEDUP_REMOVED lines=16> */
.L_x_14:


//--------------------- .nv.shared.reserved.0     --------------------------
	.section	.nv.shared.reserved.0,"aw",@nobits
	.weak		__nv_reservedSMEM_offset_0_alias
	.size		__nv_reservedSMEM_offset_0_alias, 0, 64
	.other		__nv_reservedSMEM_offset_0_alias,@"STO_CUDA_RESERVED_SHARED STV_DEFAULT"
__nv_reservedSMEM_offset_0_alias:
	.zero		0
	.zero		64


//--------------------- .nv.constant0._Z15addZeroesKernelPKfjjPf --------------------------
	.section	.nv.constant0._Z15addZeroesKernelPKfjjPf,"a",@progbits
	.sectionflags	@""
	.align	4
.nv.constant0._Z15addZeroesKernelPKfjjPf:
	.zero		920


//--------------------- .nv.constant0._Z16filterDataKernelPKfjS0_jPf --------------------------
	.section	.nv.constant0._Z16filterDataKernelPKfjS0_jPf,"a",@progbits
	.sectionflags	@""
	.align	4
.nv.constant0._Z16filterDataKernelPKfjS0_jPf:
	.zero		936


//--------------------- SYMBOLS --------------------------

	.type		.nv.reservedSmem.offset0,@object
	.size		.nv.reservedSmem.offset0,0x4
